	.headerflags	@"EF_CUDA_TEXMODE_UNIFIED EF_CUDA_64BIT_ADDRESS EF_CUDA_ACCELERATORS EF_CUDA_SM90 EF_CUDA_VIRTUAL_SM(EF_CUDA_SM90)"
	.elftype	@"ET_EXEC"


//--------------------- .nv.info                  --------------------------
	.section	.nv.info,"",@"SHT_CUDA_INFO"
	.align	4


	//----- nvinfo : EIATTR_REGCOUNT
	.align		4
        /*0000*/ 	.byte	0x04, 0x2f
        /*0002*/ 	.short	(.L_3 - .L_2)
	.align		4
.L_2:
        /*0004*/ 	.word	index@(triton_poi_fused_add_div_sqrt_14)
        /*0008*/ 	.word	0x00000020


	//----- nvinfo : EIATTR_MIN_STACK_SIZE
	.align		4
.L_3:
        /*000c*/ 	.byte	0x04, 0x12
        /*000e*/ 	.short	(.L_5 - .L_4)
	.align		4
.L_4:
        /*0010*/ 	.word	index@(triton_poi_fused_add_div_sqrt_14)
        /*0014*/ 	.word	0x00000000


	//----- nvinfo : EIATTR_FRAME_SIZE
	.align		4
.L_5:
        /*0018*/ 	.byte	0x04, 0x11
        /*001a*/ 	.short	(.L_7 - .L_6)
	.align		4
.L_6:
        /*001c*/ 	.word	index@(triton_poi_fused_add_div_sqrt_14)
        /*0020*/ 	.word	0x00000000


	//----- nvinfo : EIATTR_MIN_STACK_SIZE
	.align		4
.L_7:
        /*0024*/ 	.byte	0x04, 0x12
        /*0026*/ 	.short	(.L_9 - .L_8)
	.align		4
.L_8:
        /*0028*/ 	.word	index@(triton_poi_fused_add_div_sqrt_14)
        /*002c*/ 	.word	0x00000000
.L_9:


//--------------------- .nv.info.triton_poi_fused_add_div_sqrt_14 --------------------------
	.section	.nv.info.triton_poi_fused_add_div_sqrt_14,"",@"SHT_CUDA_INFO"
	.sectionflags	@""
	.align	4


	//----- nvinfo : EIATTR_CUDA_API_VERSION
	.align		4
        /*0000*/ 	.byte	0x04, 0x37
        /*0002*/ 	.short	(.L_11 - .L_10)
.L_10:
        /*0004*/ 	.word	0x0000007c


	//----- nvinfo : EIATTR_KPARAM_INFO
	.align		4
.L_11:
        /*0008*/ 	.byte	0x04, 0x17
        /*000a*/ 	.short	(.L_13 - .L_12)
.L_12:
        /*000c*/ 	.word	0x00000000
        /*0010*/ 	.short	0x0004
        /*0012*/ 	.short	0x001c
        /*0014*/ 	.byte	0x00, 0xf0, 0x11, 0x00


	//----- nvinfo : EIATTR_KPARAM_INFO
	.align		4
.L_13:
        /*0018*/ 	.byte	0x04, 0x17
        /*001a*/ 	.short	(.L_15 - .L_14)
.L_14:
        /*001c*/ 	.word	0x00000000
        /*0020*/ 	.short	0x0003
        /*0022*/ 	.short	0x0018
        /*0024*/ 	.byte	0x00, 0xf0, 0x11, 0x00


	//----- nvinfo : EIATTR_KPARAM_INFO
	.align		4
.L_15:
        /*0028*/ 	.byte	0x04, 0x17
        /*002a*/ 	.short	(.L_17 - .L_16)
.L_16:
        /*002c*/ 	.word	0x00000000
        /*0030*/ 	.short	0x0002
        /*0032*/ 	.short	0x0010
        /*0034*/ 	.byte	0x00, 0xf4, 0x21, 0x00


	//----- nvinfo : EIATTR_KPARAM_INFO
	.align		4
.L_17:
        /*0038*/ 	.byte	0x04, 0x17
        /*003a*/ 	.short	(.L_19 - .L_18)
.L_18:
        /*003c*/ 	.word	0x00000000
        /*0040*/ 	.short	0x0001
        /*0042*/ 	.short	0x0008
        /*0044*/ 	.byte	0x00, 0xf4, 0x21, 0x00


	//----- nvinfo : EIATTR_KPARAM_INFO
	.align		4
.L_19:
        /*0048*/ 	.byte	0x04, 0x17
        /*004a*/ 	.short	(.L_21 - .L_20)
.L_20:
        /*004c*/ 	.word	0x00000000
        /*0050*/ 	.short	0x0000
        /*0052*/ 	.short	0x0000
        /*0054*/ 	.byte	0x00, 0xf4, 0x21, 0x00


	//----- nvinfo : EIATTR_SPARSE_MMA_MASK
	.align		4
.L_21:
        /*0058*/ 	.byte	0x03, 0x50
        /*005a*/ 	.short	0x0000


	//----- nvinfo : EIATTR_MAXREG_COUNT
	.align		4
        /*005c*/ 	.byte	0x03, 0x1b
        /*005e*/ 	.short	0x00ff


	//----- nvinfo : EIATTR_EXIT_INSTR_OFFSETS
	.align		4
        /*0060*/ 	.byte	0x04, 0x1c
        /*0062*/ 	.short	(.L_23 - .L_22)


	//   ....[0]....
.L_22:
        /*0064*/ 	.word	0x000010c0


	//   ....[1]....
        /*0068*/ 	.word	0x000010e0


	//----- nvinfo : EIATTR_REQNTID
	.align		4
.L_23:
        /*006c*/ 	.byte	0x04, 0x10
        /*006e*/ 	.short	(.L_25 - .L_24)
.L_24:
        /*0070*/ 	.word	0x00000080
        /*0074*/ 	.word	0x00000001
        /*0078*/ 	.word	0x00000001


	//----- nvinfo : EIATTR_CBANK_PARAM_SIZE
	.align		4
.L_25:
        /*007c*/ 	.byte	0x03, 0x19
        /*007e*/ 	.short	0x0020


	//----- nvinfo : EIATTR_PARAM_CBANK
	.align		4
        /*0080*/ 	.byte	0x04, 0x0a
        /*0082*/ 	.short	(.L_27 - .L_26)
	.align		4
.L_26:
        /*0084*/ 	.word	index@(.nv.constant0.triton_poi_fused_add_div_sqrt_14)
        /*0088*/ 	.short	0x0210
        /*008a*/ 	.short	0x0020


	//----- nvinfo : EIATTR_SW_WAR
	.align		4
.L_27:
        /*008c*/ 	.byte	0x04, 0x36
        /*008e*/ 	.short	(.L_29 - .L_28)
.L_28:
        /*0090*/ 	.word	0x00000008
.L_29:


//--------------------- .nv.callgraph             --------------------------
	.section	.nv.callgraph,"",@"SHT_CUDA_CALLGRAPH"
	.align	4
	.sectionentsize	8
	.align		4
        /*0000*/ 	.word	0x00000000
	.align		4
        /*0004*/ 	.word	0xffffffff
	.align		4
        /*0008*/ 	.word	0x00000000
	.align		4
        /*000c*/ 	.word	0xfffffffe
	.align		4
        /*0010*/ 	.word	0x00000000
	.align		4
        /*0014*/ 	.word	0xfffffffd
	.align		4
        /*0018*/ 	.word	0x00000000
	.align		4
        /*001c*/ 	.word	0xfffffffc


//--------------------- .nv.constant4             --------------------------
	.section	.nv.constant4,"a",@progbits
	.align	8
	.align		8
.nv.constant4:
        /*0000*/ 	.dword	_$_str
	.align		8
        /*0008*/ 	.dword	_$_str_$_2


//--------------------- .text.triton_poi_fused_add_div_sqrt_14 --------------------------
	.section	.text.triton_poi_fused_add_div_sqrt_14,"ax",@progbits
	.sectionflags	@"SHF_BARRIERS=1"
	.align	128
        .global         triton_poi_fused_add_div_sqrt_14
        .type           triton_poi_fused_add_div_sqrt_14,@function
        .size           triton_poi_fused_add_div_sqrt_14,(.L_x_1 - triton_poi_fused_add_div_sqrt_14)
        .other          triton_poi_fused_add_div_sqrt_14,@"STO_CUDA_ENTRY STV_DEFAULT"
triton_poi_fused_add_div_sqrt_14:
.text.triton_poi_fused_add_div_sqrt_14:
[----:B------:R-:W0:Y:S01]  /*0000*/  LDC R1, c[0x0][0x28] ;  /* 0x00000a00ff017b82 */ /* 0x000e220000000800 */
[----:B------:R-:W1:Y:S01]  /*0010*/  S2R R4, SR_CTAID.Y ;  /* 0x0000000000047919 */ /* 0x000e620000002600 */
[----:B------:R-:W-:Y:S01]  /*0020*/  ULDC.64 UR6, c[0x0][0x208] ;  /* 0x0000820000067ab9 */ /* 0x000fe20000000a00 */
[----:B------:R-:W2:Y:S01]  /*0030*/  S2R R6, SR_TID.X ;  /* 0x0000000000067919 */ /* 0x000ea20000002100 */
[----:B------:R-:W3:Y:S01]  /*0040*/  S2R R5, SR_CTAID.X ;  /* 0x0000000000057919 */ /* 0x000ee20000002500 */
[----:B-1----:R-:W-:Y:S02]  /*0050*/  IMAD.SHL.U32 R0, R4, 0x20, RZ ;  /* 0x0000002004007824 */ /* 0x002fe400078e00ff */
[----:B--2---:R-:W-:Y:S01]  /*0060*/  IMAD.SHL.U32 R3, R6, 0x4, RZ ;  /* 0x0000000406037824 */ /* 0x004fe200078e00ff */
[----:B------:R-:W-:Y:S01]  /*0070*/  SHF.R.U32.HI R16, RZ, 0x3, R6 ;  /* 0x00000003ff107819 */ /* 0x000fe20000011606 */
[----:B---3--:R-:W-:-:S03]  /*0080*/  IMAD.SHL.U32 R5, R5, 0x20, RZ ;  /* 0x0000002005057824 */ /* 0x008fc600078e00ff */
[----:B------:R-:W-:Y:S02]  /*0090*/  LOP3.LUT R7, R0, 0x1c, R3, 0xf8, !PT ;  /* 0x0000001c00077812 */ /* 0x000fe400078ef803 */
[----:B------:R-:W1:Y:S01]  /*00a0*/  LDC.64 R2, c[0x0][0x210] ;  /* 0x00008400ff027b82 */ /* 0x000e620000000a00 */
[----:B------:R-:W-:Y:S02]  /*00b0*/  SGXT.U32 R16, R16, 0x4 ;  /* 0x000000041010781a */ /* 0x000fe40000000000 */
[----:B------:R-:W-:Y:S02]  /*00c0*/  SHF.R.S32.HI R8, RZ, 0x1f, R7 ;  /* 0x0000001fff087819 */ /* 0x000fe40000011407 */
[----:B------:R-:W-:Y:S02]  /*00d0*/  ISETP.GE.AND P0, PT, R7, 0x100, PT ;  /* 0x000001000700780c */ /* 0x000fe40003f06270 */
[----:B------:R-:W-:Y:S02]  /*00e0*/  LEA.HI R8, R8, R7, RZ, 0x6 ;  /* 0x0000000708087211 */ /* 0x000fe400078f30ff */
[----:B------:R-:W-:-:S02]  /*00f0*/  LOP3.LUT R12, R5, 0x10, R16, 0xfe, !PT ;  /* 0x00000010050c7812 */ /* 0x000fc400078efe10 */
[----:B------:R-:W-:Y:S02]  /*0100*/  LOP3.LUT R10, R8, 0xffffffc0, RZ, 0xc0, !PT ;  /* 0xffffffc0080a7812 */ /* 0x000fe400078ec0ff */
[----:B------:R-:W-:-:S03]  /*0110*/  SHF.R.S32.HI R8, RZ, 0x6, R8 ;  /* 0x00000006ff087819 */ /* 0x000fc60000011408 */
[----:B------:R-:W-:Y:S01]  /*0120*/  IMAD.IADD R9, R7, 0x1, -R10 ;  /* 0x0000000107097824 */ /* 0x000fe200078e0a0a */
[----:B------:R-:W-:Y:S02]  /*0130*/  LOP3.LUT R7, R5, R16, RZ, 0xfc, !PT ;  /* 0x0000001005077212 */ /* 0x000fe400078efcff */
[----:B------:R-:W-:Y:S01]  /*0140*/  CS2R R10, SRZ ;  /* 0x00000000000a7805 */ /* 0x000fe2000001ff00 */
[----:B------:R-:W-:Y:S01]  /*0150*/  IMAD R13, R8, 0xf040, R9 ;  /* 0x0000f040080d7824 */ /* 0x000fe200078e0209 */
[C---:B------:R-:W-:Y:S02]  /*0160*/  ISETP.LT.AND P1, PT, R7.reuse, 0x3c1, !P0 ;  /* 0x000003c10700780c */ /* 0x040fe40004721270 */
[----:B------:R-:W-:Y:S02]  /*0170*/  CS2R R8, SRZ ;  /* 0x0000000000087805 */ /* 0x000fe4000001ff00 */
[C---:B------:R-:W-:Y:S01]  /*0180*/  ISETP.LT.AND P0, PT, R12.reuse, 0x3c1, !P0 ;  /* 0x000003c10c00780c */ /* 0x040fe20004701270 */
[----:B------:R-:W-:Y:S01]  /*0190*/  IMAD R19, R7, 0x40, R13 ;  /* 0x0000004007137824 */ /* 0x000fe200078e020d */
[----:B------:R-:W-:-:S03]  /*01a0*/  LEA R21, R12, R13, 0x6 ;  /* 0x0000000d0c157211 */ /* 0x000fc600078e30ff */
[--C-:B-1----:R-:W-:Y:S01]  /*01b0*/  IMAD.WIDE R18, R19, 0x4, R2.reuse ;  /* 0x0000000413127825 */ /* 0x102fe200078e0202 */
[----:B------:R-:W-:Y:S02]  /*01c0*/  CS2R R12, SRZ ;  /* 0x00000000000c7805 */ /* 0x000fe4000001ff00 */
[----:B------:R-:W-:Y:S01]  /*01d0*/  CS2R R14, SRZ ;  /* 0x00000000000e7805 */ /* 0x000fe2000001ff00 */
[----:B------:R-:W-:Y:S01]  /*01e0*/  IMAD.WIDE R20, R21, 0x4, R2 ;  /* 0x0000000415147825 */ /* 0x000fe200078e0202 */
[----:B------:R1:W2:Y:S04]  /*01f0*/  @P1 LDG.E.EL.128 R8, desc[UR6][R18.64] ;  /* 0x0000000612081981 */ /* 0x0002a8000c2e1d00 */
[----:B------:R3:W4:Y:S01]  /*0200*/  @P0 LDG.E.EL.128 R12, desc[UR6][R20.64] ;  /* 0x00000006140c0981 */ /* 0x000722000c2e1d00 */
[----:B------:R-:W5:Y:S01]  /*0210*/  S2UR UR5, SR_CgaCtaId ;  /* 0x00000000000579c3 */ /* 0x000f620000008800 */
[----:B------:R-:W-:Y:S01]  /*0220*/  IMAD.SHL.U32 R2, R6, 0x80, RZ ;  /* 0x0000008006027824 */ /* 0x000fe200078e00ff */
[----:B------:R-:W-:Y:S01]  /*0230*/  UMOV UR4, 0x400 ;  /* 0x0000040000047882 */ /* 0x000fe20000000000 */
[----:B------:R-:W-:-:S02]  /*0240*/  SHF.R.S32.HI R22, RZ, 0x1a, R4 ;  /* 0x0000001aff167819 */ /* 0x000fc40000011404 */
[----:B------:R-:W-:Y:S02]  /*0250*/  SHF.R.U32.HI R3, RZ, 0x5, R6 ;  /* 0x00000005ff037819 */ /* 0x000fe40000011606 */
[----:B------:R-:W-:Y:S02]  /*0260*/  LOP3.LUT R7, R2, 0x380, RZ, 0xc0, !PT ;  /* 0x0000038002077812 */ /* 0x000fe400078ec0ff */
[----:B------:R-:W-:Y:S02]  /*0270*/  SGXT.U32 R3, R3, 0x2 ;  /* 0x000000020303781a */ /* 0x000fe40000000000 */
[C---:B------:R-:W-:Y:S02]  /*0280*/  LOP3.LUT R4, R7.reuse, R16, RZ, 0xfc, !PT ;  /* 0x0000001007047212 */ /* 0x040fe400078efcff */
[C---:B------:R-:W-:Y:S02]  /*0290*/  LOP3.LUT R16, R7.reuse, 0x20, RZ, 0xfc, !PT ;  /* 0x0000002007107812 */ /* 0x040fe400078efcff */
[----:B-1----:R-:W-:-:S02]  /*02a0*/  LOP3.LUT R18, R7, 0x40, RZ, 0xfc, !PT ;  /* 0x0000004007127812 */ /* 0x002fc400078efcff */
[----:B---3--:R-:W-:Y:S02]  /*02b0*/  LOP3.LUT R20, R7, 0x60, RZ, 0xfc, !PT ;  /* 0x0000006007147812 */ /* 0x008fe400078efcff */
[----:B------:R-:W-:Y:S02]  /*02c0*/  LOP3.LUT R0, R0, R3, RZ, 0xfc, !PT ;  /* 0x0000000300007212 */ /* 0x000fe400078efcff */
[----:B------:R-:W1:Y:S01]  /*02d0*/  LDC.64 R2, c[0x0][0x218] ;  /* 0x00008600ff027b82 */ /* 0x000e620000000a00 */
[----:B------:R-:W-:Y:S01]  /*02e0*/  LOP3.LUT R5, R5, 0x1f, R6, 0xf8, !PT ;  /* 0x0000001f05057812 */ /* 0x000fe200078ef806 */
[----:B-----5:R-:W-:-:S03]  /*02f0*/  UPRMT UR4, UR5, 0x654, UR4 ;  /* 0x0000065405047896 */ /* 0x020fc60008000004 */
[----:B------:R-:W-:-:S03]  /*0300*/  ISETP.GE.AND P0, PT, R5, 0x3c1, PT ;  /* 0x000003c10500780c */ /* 0x000fc60003f06270 */
[----:B------:R-:W-:Y:S02]  /*0310*/  LEA.HI R7, R7, UR4, RZ, 0x1d ;  /* 0x0000000407077c11 */ /* 0x000fe4000f8fe8ff */
[----:B------:R-:W-:Y:S02]  /*0320*/  LEA.HI R17, R16, UR4, RZ, 0x1d ;  /* 0x0000000410117c11 */ /* 0x000fe4000f8fe8ff */
[----:B------:R-:W-:Y:S01]  /*0330*/  LEA.HI R19, R18, UR4, RZ, 0x1d ;  /* 0x0000000412137c11 */ /* 0x000fe2000f8fe8ff */
[----:B------:R-:W-:Y:S01]  /*0340*/  IMAD R21, R4, 0x4, R7 ;  /* 0x0000000404157824 */ /* 0x000fe200078e0207 */
[----:B------:R-:W-:Y:S01]  /*0350*/  LEA.HI R23, R20, UR4, RZ, 0x1d ;  /* 0x0000000414177c11 */ /* 0x000fe2000f8fe8ff */
[----:B------:R-:W-:Y:S01]  /*0360*/  IMAD R20, R4, 0x4, R17 ;  /* 0x0000000404147824 */ /* 0x000fe200078e0211 */
[----:B------:R-:W-:Y:S01]  /*0370*/  SGXT R17, R22, 0x1 ;  /* 0x000000011611781a */ /* 0x000fe20000000200 */
[C---:B------:R-:W-:Y:S01]  /*0380*/  IMAD R19, R4.reuse, 0x4, R19 ;  /* 0x0000000404137824 */ /* 0x040fe200078e0213 */
[----:B------:R-:W-:-:S02]  /*0390*/  LEA R4, R4, R23, 0x2 ;  /* 0x0000001704047211 */ /* 0x000fc400078e10ff */
[----:B------:R-:W-:Y:S02]  /*03a0*/  LEA.HI R7, R17, R0, RZ, 0x6 ;  /* 0x0000000011077211 */ /* 0x000fe400078f30ff */
[C---:B------:R-:W-:Y:S02]  /*03b0*/  ISETP.LT.AND P6, PT, R0.reuse, 0x100, !P0 ;  /* 0x000001000000780c */ /* 0x040fe400047c1270 */
[----:B------:R-:W-:Y:S01]  /*03c0*/  SHF.R.S32.HI R18, RZ, 0x6, R7 ;  /* 0x00000006ff127819 */ /* 0x000fe20000011407 */
[----:B------:R-:W-:Y:S01]  /*03d0*/  IMAD.MOV.U32 R7, RZ, RZ, RZ ;  /* 0x000000ffff077224 */ /* 0x000fe200078e00ff */
[----:B------:R-:W-:-:S03]  /*03e0*/  LOP3.LUT R16, R0, 0x4, RZ, 0xfc, !PT ;  /* 0x0000000400107812 */ /* 0x000fc600078efcff */
[----:B------:R-:W-:Y:S01]  /*03f0*/  IMAD R23, R18, 0x3c1, R5 ;  /* 0x000003c112177824 */ /* 0x000fe200078e0205 */
[----:B------:R-:W-:Y:S02]  /*0400*/  ISETP.LT.AND P2, PT, R16, 0x100, !P0 ;  /* 0x000001001000780c */ /* 0x000fe40004741270 */
[----:B------:R-:W-:Y:S01]  /*0410*/  LEA.HI R16, R17, R16, RZ, 0x6 ;  /* 0x0000001011107211 */ /* 0x000fe200078f30ff */
[----:B-1----:R-:W-:-:S03]  /*0420*/  IMAD.WIDE R22, R23, 0x4, R2 ;  /* 0x0000000417167825 */ /* 0x002fc600078e0202 */
[----:B------:R-:W-:Y:S01]  /*0430*/  SHF.R.S32.HI R16, RZ, 0x6, R16 ;  /* 0x00000006ff107819 */ /* 0x000fe20000011410 */
[----:B--2---:R-:W-:Y:S04]  /*0440*/  STS [R21], R8 ;  /* 0x0000000815007388 */ /* 0x004fe80000000800 */
[----:B------:R-:W-:Y:S04]  /*0450*/  STS [R20+0x80], R9 ;  /* 0x0000800914007388 */ /* 0x000fe80000000800 */
[----:B------:R-:W-:Y:S04]  /*0460*/  STS [R19+0x100], R10 ;  /* 0x0001000a13007388 */ /* 0x000fe80000000800 */
[----:B------:R1:W-:Y:S04]  /*0470*/  STS [R4+0x180], R11 ;  /* 0x0001800b04007388 */ /* 0x0003e80000000800 */
[----:B----4-:R2:W-:Y:S04]  /*0480*/  STS [R21+0x40], R12 ;  /* 0x0000400c15007388 */ /* 0x0105e80000000800 */
[----:B------:R-:W-:Y:S04]  /*0490*/  STS [R20+0xc0], R13 ;  /* 0x0000c00d14007388 */ /* 0x000fe80000000800 */
[----:B------:R-:W-:Y:S01]  /*04a0*/  STS [R19+0x140], R14 ;  /* 0x0001400e13007388 */ /* 0x000fe20000000800 */
[----:B-1----:R-:W-:-:S02]  /*04b0*/  IMAD R11, R16, 0x3c1, R5 ;  /* 0x000003c1100b7824 */ /* 0x002fc400078e0205 */
[----:B------:R-:W-:Y:S01]  /*04c0*/  IMAD.MOV.U32 R8, RZ, RZ, RZ ;  /* 0x000000ffff087224 */ /* 0x000fe200078e00ff */
[----:B------:R1:W-:Y:S01]  /*04d0*/  STS [R4+0x1c0], R15 ;  /* 0x0001c00f04007388 */ /* 0x0003e20000000800 */
[----:B--2---:R-:W-:Y:S02]  /*04e0*/  LOP3.LUT R12, R0, 0x10, RZ, 0xfc, !PT ;  /* 0x00000010000c7812 */ /* 0x004fe400078efcff */
[----:B------:R-:W-:Y:S01]  /*04f0*/  P2R R21, PR, RZ, 0x4 ;  /* 0x00000004ff157803 */ /* 0x000fe20000000000 */
[----:B------:R-:W-:Y:S01]  /*0500*/  BAR.SYNC.DEFER_BLOCKING 0x0 ;  /* 0x0000000000007b1d */ /* 0x000fe20000010000 */
[----:B------:R-:W-:-:S05]  /*0510*/  IMAD.WIDE R10, R11, 0x4, R2 ;  /* 0x000000040b0a7825 */ /* 0x000fca00078e0202 */
[----:B------:R-:W2:Y:S04]  /*0520*/  @P6 LDG.E.EL R7, desc[UR6][R22.64] ;  /* 0x0000000616076981 */ /* 0x000ea8000c2e1900 */
[----:B------:R3:W4:Y:S01]  /*0530*/  @P2 LDG.E.EL R8, desc[UR6][R10.64] ;  /* 0x000000060a082981 */ /* 0x000722000c2e1900 */
[----:B------:R-:W-:Y:S01]  /*0540*/  LEA.HI R9, R17, R12, RZ, 0x6 ;  /* 0x0000000c11097211 */ /* 0x000fe200078f30ff */
[----:B-1----:R-:W-:Y:S01]  /*0550*/  IMAD.MOV.U32 R4, RZ, RZ, RZ ;  /* 0x000000ffff047224 */ /* 0x002fe200078e00ff */
[----:B------:R-:W-:Y:S02]  /*0560*/  ISETP.LT.AND P3, PT, R12, 0x100, !P0 ;  /* 0x000001000c00780c */ /* 0x000fe40004761270 */
[----:B------:R-:W-:Y:S02]  /*0570*/  LOP3.LUT R12, R0, 0x14, RZ, 0xfc, !PT ;  /* 0x00000014000c7812 */ /* 0x000fe400078efcff */
[----:B------:R-:W-:-:S02]  /*0580*/  SHF.R.S32.HI R14, RZ, 0x6, R9 ;  /* 0x00000006ff0e7819 */ /* 0x000fc40000011409 */
[----:B------:R-:W-:Y:S02]  /*0590*/  LEA.HI R9, R17, R12, RZ, 0x6 ;  /* 0x0000000c11097211 */ /* 0x000fe400078f30ff */
[----:B------:R-:W-:Y:S01]  /*05a0*/  LOP3.LUT R13, R6, 0x7f, RZ, 0xc0, !PT ;  /* 0x0000007f060d7812 */ /* 0x000fe200078ec0ff */
[----:B------:R-:W-:Y:S01]  /*05b0*/  IMAD R15, R14, 0x3c1, R5 ;  /* 0x000003c10e0f7824 */ /* 0x000fe200078e0205 */
[----:B---3--:R-:W-:Y:S02]  /*05c0*/  SHF.R.S32.HI R10, RZ, 0x6, R9 ;  /* 0x00000006ff0a7819 */ /* 0x008fe40000011409 */
[----:B------:R-:W-:Y:S01]  /*05d0*/  SHF.R.U32.HI R9, RZ, 0x3, R6 ;  /* 0x00000003ff097819 */ /* 0x000fe20000011606 */
[----:B------:R-:W-:-:S03]  /*05e0*/  IMAD.WIDE R14, R15, 0x4, R2 ;  /* 0x000000040f0e7825 */ /* 0x000fc600078e0202 */
[----:B------:R-:W-:Y:S02]  /*05f0*/  LOP3.LUT R9, R9, 0xc, RZ, 0xc0, !PT ;  /* 0x0000000c09097812 */ /* 0x000fe400078ec0ff */
[----:B------:R1:W3:Y:S01]  /*0600*/  @P3 LDG.E.EL R4, desc[UR6][R14.64] ;  /* 0x000000060e043981 */ /* 0x0002e2000c2e1900 */
[----:B------:R-:W-:Y:S01]  /*0610*/  ISETP.LT.AND P2, PT, R12, 0x100, !P0 ;  /* 0x000001000c00780c */ /* 0x000fe20004741270 */
[----:B------:R-:W-:Y:S01]  /*0620*/  IMAD R11, R10, 0x3c1, R5 ;  /* 0x000003c10a0b7824 */ /* 0x000fe200078e0205 */
[----:B------:R-:W-:Y:S01]  /*0630*/  IADD3 R6, R9, UR4, RZ ;  /* 0x0000000409067c10 */ /* 0x000fe2000fffe0ff */
[----:B------:R-:W-:Y:S02]  /*0640*/  IMAD.MOV.U32 R12, RZ, RZ, RZ ;  /* 0x000000ffff0c7224 */ /* 0x000fe400078e00ff */
[----:B------:R-:W-:-:S04]  /*0650*/  IMAD.WIDE R10, R11, 0x4, R2 ;  /* 0x000000040b0a7825 */ /* 0x000fc800078e0202 */
[C---:B------:R-:W-:Y:S01]  /*0660*/  IMAD R6, R13.reuse, 0x4, R6 ;  /* 0x000000040d067824 */ /* 0x040fe200078e0206 */
[----:B-1----:R-:W-:-:S03]  /*0670*/  LOP3.LUT R14, R13, 0x80, RZ, 0xfc, !PT ;  /* 0x000000800d0e7812 */ /* 0x002fc600078efcff */
[----:B------:R1:W5:Y:S01]  /*0680*/  @P2 LDG.E.EL R12, desc[UR6][R10.64] ;  /* 0x000000060a0c2981 */ /* 0x000362000c2e1900 */
[----:B------:R-:W-:-:S03]  /*0690*/  SHF.R.U32.HI R14, RZ, 0x3, R14 ;  /* 0x00000003ff0e7819 */ /* 0x000fc6000001160e */
[----:B------:R1:W2:Y:S01]  /*06a0*/  LDS R16, [R6] ;  /* 0x0000000006107984 */ /* 0x0002a20000000800 */
[----:B------:R-:W-:-:S05]  /*06b0*/  LOP3.LUT R14, R14, 0x1c, RZ, 0xc0, !PT ;  /* 0x0000001c0e0e7812 */ /* 0x000fca00078ec0ff */
[----:B------:R-:W-:Y:S01]  /*06c0*/  VIADD R14, R14, UR4 ;  /* 0x000000040e0e7c36 */ /* 0x000fe20008000000 */
[----:B01----:R-:W-:-:S03]  /*06d0*/  LOP3.LUT R6, R0, 0x8, RZ, 0xfc, !PT ;  /* 0x0000000800067812 */ /* 0x003fc600078efcff */
[----:B------:R-:W-:Y:S01]  /*06e0*/  IMAD R14, R13, 0x4, R14 ;  /* 0x000000040d0e7824 */ /* 0x000fe200078e020e */
[----:B------:R-:W-:-:S04]  /*06f0*/  ISETP.LT.AND P5, PT, R6, 0x100, !P0 ;  /* 0x000001000600780c */ /* 0x000fc800047a1270 */
[----:B------:R0:W1:Y:S02]  /*0700*/  LDS R15, [R14+0x200] ;  /* 0x000200000e0f7984 */ /* 0x0000640000000800 */
[----:B0-----:R-:W-:Y:S01]  /*0710*/  IMAD.MOV.U32 R14, RZ, RZ, RZ ;  /* 0x000000ffff0e7224 */ /* 0x001fe200078e00ff */
[----:B------:R-:W-:Y:S01]  /*0720*/  LOP3.LUT R24, R0, 0x1c, RZ, 0xfc, !PT ;  /* 0x0000001c00187812 */ /* 0x000fe200078efcff */
[----:B--2---:R-:W-:Y:S01]  /*0730*/  FADD R9, R7, 9.9999997171806853657e-10 ;  /* 0x3089705f07097421 */ /* 0x004fe20000000000 */
[----:B----4-:R-:W-:Y:S01]  /*0740*/  FADD R19, R8, 9.9999997171806853657e-10 ;  /* 0x3089705f08137421 */ /* 0x010fe20000000000 */
[----:B------:R-:W-:-:S04]  /*0750*/  LOP3.LUT R8, R0, 0x18, RZ, 0xfc, !PT ;  /* 0x0000001800087812 */ /* 0x000fc800078efcff */
[----:B------:R-:W0:Y:S01]  /*0760*/  MUFU.SQRT R9, R9 ;  /* 0x0000000900097308 */ /* 0x000e220000002000 */
[----:B------:R-:W-:-:S04]  /*0770*/  LEA.HI R7, R17, R8, RZ, 0x6 ;  /* 0x0000000811077211 */ /* 0x000fc800078f30ff */
[----:B------:R-:W-:-:S03]  /*0780*/  SHF.R.S32.HI R10, RZ, 0x6, R7 ;  /* 0x00000006ff0a7819 */ /* 0x000fc60000011407 */
[----:B------:R-:W2:Y:S01]  /*0790*/  MUFU.SQRT R19, R19 ;  /* 0x0000001300137308 */ /* 0x000ea20000002000 */
[----:B------:R-:W-:-:S04]  /*07a0*/  LEA.HI R7, R17, R6, RZ, 0x6 ;  /* 0x0000000611077211 */ /* 0x000fc800078f30ff */
[----:B------:R-:W-:Y:S01]  /*07b0*/  SHF.R.S32.HI R20, RZ, 0x6, R7 ;  /* 0x00000006ff147819 */ /* 0x000fe20000011407 */
[----:B0-----:R-:W-:Y:S01]  /*07c0*/  FADD R22, R9, 1.00000001335143196e-10 ;  /* 0x2edbe6ff09167421 */ /* 0x001fe20000000000 */
[----:B------:R-:W-:Y:S01]  /*07d0*/  IMAD R9, R10, 0x3c1, R5 ;  /* 0x000003c10a097824 */ /* 0x000fe200078e0205 */
[----:B------:R-:W-:-:S03]  /*07e0*/  LOP3.LUT R10, R0, 0xc, RZ, 0xfc, !PT ;  /* 0x0000000c000a7812 */ /* 0x000fc600078efcff */
[----:B------:R-:W-:Y:S01]  /*07f0*/  FSETP.GT.AND P1, PT, R22, 8.50705917302346158658e+37, PT ;  /* 0x7e8000001600780b */ /* 0x000fe20003f24000 */
[----:B--2---:R-:W-:-:S12]  /*0800*/  FADD R18, R19, 1.00000001335143196e-10 ;  /* 0x2edbe6ff13127421 */ /* 0x004fd80000000000 */
[----:B------:R-:W-:Y:S01]  /*0810*/  @P1 FMUL R22, R22, 0.25 ;  /* 0x3e80000016161820 */ /* 0x000fe20000400000 */
[----:B------:R-:W-:Y:S01]  /*0820*/  @P1 FMUL R16, R16, 0.25 ;  /* 0x3e80000010101820 */ /* 0x000fe20000400000 */
[----:B------:R-:W-:Y:S01]  /*0830*/  ISETP.LT.AND P1, PT, R8, 0x100, !P0 ;  /* 0x000001000800780c */ /* 0x000fe20004721270 */
[----:B------:R-:W-:Y:S01]  /*0840*/  IMAD.WIDE R8, R9, 0x4, R2 ;  /* 0x0000000409087825 */ /* 0x000fe200078e0202 */
[----:B------:R-:W-:Y:S01]  /*0850*/  FSETP.GT.AND P4, PT, R18, 8.50705917302346158658e+37, PT ;  /* 0x7e8000001200780b */ /* 0x000fe20003f84000 */
[----:B------:R-:W-:Y:S01]  /*0860*/  HFMA2.MMA R19, -RZ, RZ, 0, 0 ;  /* 0x00000000ff137435 */ /* 0x000fe200000001ff */
[----:B------:R-:W-:Y:S01]  /*0870*/  LEA.HI R6, R17, R10, RZ, 0x6 ;  /* 0x0000000a11067211 */ /* 0x000fe200078f30ff */
[----:B------:R-:W-:-:S08]  /*0880*/  IMAD R7, R20, 0x3c1, R5 ;  /* 0x000003c114077824 */ /* 0x000fd000078e0205 */
[----:B------:R0:W2:Y:S01]  /*0890*/  @P1 LDG.E.EL R14, desc[UR6][R8.64] ;  /* 0x00000006080e1981 */ /* 0x0000a2000c2e1900 */
[----:B------:R-:W-:Y:S01]  /*08a0*/  SHF.R.S32.HI R20, RZ, 0x6, R6 ;  /* 0x00000006ff147819 */ /* 0x000fe20000011406 */
[----:B------:R-:W-:-:S04]  /*08b0*/  IMAD.WIDE R6, R7, 0x4, R2 ;  /* 0x0000000407067825 */ /* 0x000fc800078e0202 */
[----:B------:R-:W-:Y:S01]  /*08c0*/  @P4 FMUL R18, R18, 0.25 ;  /* 0x3e80000012124820 */ /* 0x000fe20000400000 */
[----:B-1----:R-:W-:Y:S01]  /*08d0*/  @P4 FMUL R15, R15, 0.25 ;  /* 0x3e8000000f0f4820 */ /* 0x002fe20000400000 */
[----:B------:R-:W-:Y:S01]  /*08e0*/  ISETP.LT.AND P4, PT, R10, 0x100, !P0 ;  /* 0x000001000a00780c */ /* 0x000fe20004781270 */
[----:B------:R1:W4:Y:S01]  /*08f0*/  @P5 LDG.E.EL R19, desc[UR6][R6.64] ;  /* 0x0000000606135981 */ /* 0x000322000c2e1900 */
[----:B------:R-:W-:Y:S02]  /*0900*/  IMAD R11, R20, 0x3c1, R5 ;  /* 0x000003c1140b7824 */ /* 0x000fe400078e0205 */
[----:B------:R-:W-:Y:S01]  /*0910*/  IMAD.MOV.U32 R20, RZ, RZ, RZ ;  /* 0x000000ffff147224 */ /* 0x000fe200078e00ff */
[----:B------:R-:W-:Y:S01]  /*0920*/  LEA.HI R17, R17, R24, RZ, 0x6 ;  /* 0x0000001811117211 */ /* 0x000fe200078f30ff */
[----:B0-----:R-:W-:Y:S01]  /*0930*/  IMAD.WIDE R8, R11, 0x4, R2 ;  /* 0x000000040b087825 */ /* 0x001fe200078e0202 */
[----:B------:R-:W-:Y:S02]  /*0940*/  ISETP.LT.AND P0, PT, R24, 0x100, !P0 ;  /* 0x000001001800780c */ /* 0x000fe40004701270 */
[----:B------:R-:W-:-:S04]  /*0950*/  SHF.R.S32.HI R10, RZ, 0x6, R17 ;  /* 0x00000006ff0a7819 */ /* 0x000fc80000011411 */
[----:B------:R-:W4:Y:S01]  /*0960*/  @P4 LDG.E.EL R20, desc[UR6][R8.64] ;  /* 0x0000000608144981 */ /* 0x000f22000c2e1900 */
[----:B------:R-:W-:Y:S02]  /*0970*/  IMAD R11, R10, 0x3c1, R5 ;  /* 0x000003c10a0b7824 */ /* 0x000fe400078e0205 */
[----:B------:R-:W-:Y:S02]  /*0980*/  IMAD.MOV.U32 R17, RZ, RZ, RZ ;  /* 0x000000ffff117224 */ /* 0x000fe400078e00ff */
[----:B------:R-:W-:Y:S01]  /*0990*/  IMAD.WIDE R10, R11, 0x4, R2 ;  /* 0x000000040b0a7825 */ /* 0x000fe200078e0202 */
[----:B-1----:R-:W0:Y:S01]  /*09a0*/  MUFU.RCP R7, R22 ;  /* 0x0000001600077308 */ /* 0x002e220000001000 */
[----:B------:R-:W1:Y:S03]  /*09b0*/  LDC.64 R2, c[0x0][0x220] ;  /* 0x00008800ff027b82 */ /* 0x000e660000000a00 */
[----:B------:R5:W4:Y:S01]  /*09c0*/  @P0 LDG.E.EL R17, desc[UR6][R10.64] ;  /* 0x000000060a110981 */ /* 0x000b22000c2e1900 */
[----:B------:R-:W-:Y:S01]  /*09d0*/  IMAD R5, R0, 0x3c1, R5 ;  /* 0x000003c100057824 */ /* 0x000fe200078e0205 */
[----:B------:R-:W-:-:S04]  /*09e0*/  LOP3.LUT R0, R13, 0x200, RZ, 0xfc, !PT ;  /* 0x000002000d007812 */ /* 0x000fc800078efcff */
[----:B------:R-:W-:-:S04]  /*09f0*/  SHF.R.U32.HI R0, RZ, 0x3, R0 ;  /* 0x00000003ff007819 */ /* 0x000fc80000011600 */
[----:B------:R-:W-:Y:S01]  /*0a00*/  LOP3.LUT R0, R0, 0x4c, RZ, 0xc0, !PT ;  /* 0x0000004c00007812 */ /* 0x000fe200078ec0ff */
[----:B0-----:R-:W-:Y:S01]  /*0a10*/  FMUL R23, R7, R16 ;  /* 0x0000001007177220 */ /* 0x001fe20000400000 */
[----:B---3--:R-:W-:Y:S01]  /*0a20*/  FADD R7, R4, 9.9999997171806853657e-10 ;  /* 0x3089705f04077421 */ /* 0x008fe20000000000 */
[C---:B------:R-:W-:Y:S02]  /*0a30*/  LOP3.LUT R4, R13.reuse, 0x280, RZ, 0xfc, !PT ;  /* 0x000002800d047812 */ /* 0x040fe400078efcff */
[----:B------:R-:W-:Y:S02]  /*0a40*/  VIADD R0, R0, UR4 ;  /* 0x0000000400007c36 */ /* 0x000fe40008000000 */
[----:B------:R-:W-:Y:S02]  /*0a50*/  SHF.R.U32.HI R4, RZ, 0x3, R4 ;  /* 0x00000003ff047819 */ /* 0x000fe40000011604 */
[----:B------:R-:W-:Y:S02]  /*0a60*/  IMAD R0, R13, 0x4, R0 ;  /* 0x000000040d007824 */ /* 0x000fe400078e0200 */
[----:B------:R-:W-:-:S03]  /*0a70*/  LOP3.LUT R4, R4, 0x5c, RZ, 0xc0, !PT ;  /* 0x0000005c04047812 */ /* 0x000fc600078ec0ff */
[----:B------:R0:W3:Y:S01]  /*0a80*/  LDS R6, [R0+0x800] ;  /* 0x0008000000067984 */ /* 0x0000e20000000800 */
[----:B------:R-:W-:Y:S01]  /*0a90*/  IADD3 R4, R4, UR4, RZ ;  /* 0x0000000404047c10 */ /* 0x000fe2000fffe0ff */
[----:B------:R-:W1:Y:S04]  /*0aa0*/  MUFU.SQRT R7, R7 ;  /* 0x0000000700077308 */ /* 0x000e680000002000 */
[----:B0-----:R-:W-:Y:S02]  /*0ab0*/  IMAD R0, R13, 0x4, R4 ;  /* 0x000000040d007824 */ /* 0x001fe400078e0204 */
[----:B-----5:R-:W-:-:S03]  /*0ac0*/  FADD R11, R12, 9.9999997171806853657e-10 ;  /* 0x3089705f0c0b7421 */ /* 0x020fc60000000000 */
[----:B------:R0:W5:Y:S01]  /*0ad0*/  LDS R4, [R0+0xa00] ;  /* 0x000a000000047984 */ /* 0x0001620000000800 */
[----:B------:R-:W-:Y:S01]  /*0ae0*/  LOP3.LUT R9, R13, 0x300, RZ, 0xfc, !PT ;  /* 0x000003000d097812 */ /* 0x000fe200078efcff */
[----:B-1----:R-:W-:Y:S01]  /*0af0*/  IMAD.WIDE R24, R5, 0x4, R2 ;  /* 0x0000000405187825 */ /* 0x002fe200078e0202 */
[----:B------:R-:W1:Y:S03]  /*0b00*/  MUFU.SQRT R11, R11 ;  /* 0x0000000b000b7308 */ /* 0x000e660000002000 */
[----:B------:R-:W-:Y:S01]  /*0b10*/  FADD R8, R7, 1.00000001335143196e-10 ;  /* 0x2edbe6ff07087421 */ /* 0x000fe20000000000 */
[----:B------:R-:W-:Y:S01]  /*0b20*/  SHF.R.U32.HI R9, RZ, 0x3, R9 ;  /* 0x00000003ff097819 */ /* 0x000fe20000011609 */
[----:B------:R1:W-:Y:S03]  /*0b30*/  @P6 STG.E desc[UR6][R24.64], R23 ;  /* 0x0000001718006986 */ /* 0x0003e6000c101906 */
[----:B------:R-:W-:-:S02]  /*0b40*/  FSETP.GT.AND P6, PT, R8, 8.50705917302346158658e+37, PT ;  /* 0x7e8000000800780b */ /* 0x000fc40003fc4000 */
[----:B------:R-:W-:Y:S02]  /*0b50*/  LOP3.LUT R9, R9, 0x6c, RZ, 0xc0, !PT ;  /* 0x0000006c09097812 */ /* 0x000fe400078ec0ff */
[----:B0-----:R-:W-:-:S03]  /*0b60*/  LOP3.LUT R0, R13, 0x100, RZ, 0xfc, !PT ;  /* 0x000001000d007812 */ /* 0x001fc600078efcff */
[----:B------:R-:W-:Y:S01]  /*0b70*/  VIADD R10, R9, UR4 ;  /* 0x00000004090a7c36 */ /* 0x000fe20008000000 */
[----:B------:R-:W-:Y:S01]  /*0b80*/  SHF.R.U32.HI R9, RZ, 0x3, R0 ;  /* 0x00000003ff097819 */ /* 0x000fe20000011600 */
[----:B-1----:R-:W-:Y:S02]  /*0b90*/  FADD R7, R11, 1.00000001335143196e-10 ;  /* 0x2edbe6ff0b077421 */ /* 0x002fe40000000000 */
[----:B------:R-:W-:Y:S01]  /*0ba0*/  IMAD R12, R13, 0x4, R10 ;  /* 0x000000040d0c7824 */ /* 0x000fe200078e020a */
[----:B------:R-:W-:Y:S01]  /*0bb0*/  LOP3.LUT R9, R9, 0x2c, RZ, 0xc0, !PT ;  /* 0x0000002c09097812 */ /* 0x000fe200078ec0ff */
[----:B------:R-:W-:-:S03]  /*0bc0*/  @P6 FMUL R8, R8, 0.25 ;  /* 0x3e80000008086820 */ /* 0x000fc60000400000 */
[----:B------:R0:W1:Y:S01]  /*0bd0*/  LDS R0, [R12+0xc00] ;  /* 0x000c00000c007984 */ /* 0x0000620000000800 */
[----:B---3--:R-:W-:Y:S01]  /*0be0*/  @P6 FMUL R6, R6, 0.25 ;  /* 0x3e80000006066820 */ /* 0x008fe20000400000 */
[----:B------:R-:W-:Y:S01]  /*0bf0*/  FSETP.GT.AND P6, PT, R7, 8.50705917302346158658e+37, PT ;  /* 0x7e8000000700780b */ /* 0x000fe20003fc4000 */
[----:B------:R-:W-:Y:S01]  /*0c00*/  VIADD R10, R9, UR4 ;  /* 0x00000004090a7c36 */ /* 0x000fe20008000000 */
[----:B------:R-:W3:Y:S01]  /*0c10*/  MUFU.RCP R18, R18 ;  /* 0x0000001200127308 */ /* 0x000ee20000001000 */
[----:B------:R-:W-:-:S03]  /*0c20*/  LOP3.LUT R11, R13, 0x180, RZ, 0xfc, !PT ;  /* 0x000001800d0b7812 */ /* 0x000fc600078efcff */
[----:B------:R-:W-:Y:S02]  /*0c30*/  LEA R9, R13, R10, 0x2 ;  /* 0x0000000a0d097211 */ /* 0x000fe400078e10ff */
[----:B------:R-:W-:-:S04]  /*0c40*/  SHF.R.U32.HI R11, RZ, 0x3, R11 ;  /* 0x00000003ff0b7819 */ /* 0x000fc8000001160b */
[----:B------:R-:W0:Y:S01]  /*0c50*/  LDS R9, [R9+0x400] ;  /* 0x0004000009097984 */ /* 0x000e220000000800 */
[----:B------:R-:W-:Y:S01]  /*0c60*/  @P6 FMUL R7, R7, 0.25 ;  /* 0x3e80000007076820 */ /* 0x000fe20000400000 */
[----:B-----5:R-:W-:Y:S01]  /*0c70*/  @P6 FMUL R4, R4, 0.25 ;  /* 0x3e80000004046820 */ /* 0x020fe20000400000 */
[----:B------:R-:W-:Y:S01]  /*0c80*/  ISETP.NE.AND P6, PT, R21, RZ, PT ;  /* 0x000000ff1500720c */ /* 0x000fe20003fc5270 */
[C---:B------:R-:W-:Y:S02]  /*0c90*/  VIADD R21, R5.reuse, 0xf04 ;  /* 0x00000f0405157836 */ /* 0x040fe40000000000 */
[----:B---3--:R-:W-:Y:S01]  /*0ca0*/  FMUL R23, R18, R15 ;  /* 0x0000000f12177220 */ /* 0x008fe20000400000 */
[C---:B------:R-:W-:Y:S02]  /*0cb0*/  VIADD R27, R5.reuse, 0x5a18 ;  /* 0x00005a18051b7836 */ /* 0x040fe40000000000 */
[----:B------:R-:W-:Y:S02]  /*0cc0*/  VIADD R29, R5, 0x691c ;  /* 0x0000691c051d7836 */ /* 0x000fe40000000000 */
[----:B--2---:R-:W-:-:S06]  /*0cd0*/  FADD R16, R14, 9.9999997171806853657e-10 ;  /* 0x3089705f0e107421 */ /* 0x004fcc0000000000 */
[----:B------:R-:W0:Y:S01]  /*0ce0*/  MUFU.SQRT R16, R16 ;  /* 0x0000001000107308 */ /* 0x000e220000002000 */
[----:B------:R-:W-:Y:S01]  /*0cf0*/  LOP3.LUT R14, R11, 0x3c, RZ, 0xc0, !PT ;  /* 0x0000003c0b0e7812 */ /* 0x000fe200078ec0ff */
[----:B----4-:R-:W-:Y:S01]  /*0d00*/  FADD R19, R19, 9.9999997171806853657e-10 ;  /* 0x3089705f13137421 */ /* 0x010fe20000000000 */
[----:B------:R-:W-:-:S04]  /*0d10*/  IMAD.WIDE R10, R21, 0x4, R2 ;  /* 0x00000004150a7825 */ /* 0x000fc800078e0202 */
[----:B------:R-:W-:Y:S01]  /*0d20*/  VIADD R14, R14, UR4 ;  /* 0x000000040e0e7c36 */ /* 0x000fe20008000000 */
[----:B------:R-:W2:Y:S03]  /*0d30*/  MUFU.SQRT R19, R19 ;  /* 0x0000001300137308 */ /* 0x000ea60000002000 */
[----:B------:R-:W-:Y:S02]  /*0d40*/  IMAD R14, R13, 0x4, R14 ;  /* 0x000000040d0e7824 */ /* 0x000fe400078e020e */
[----:B0-----:R-:W-:Y:S01]  /*0d50*/  FADD R12, R16, 1.00000001335143196e-10 ;  /* 0x2edbe6ff100c7421 */ /* 0x001fe20000000000 */
[----:B------:R0:W-:Y:S01]  /*0d60*/  @P6 STG.E desc[UR6][R10.64], R23 ;  /* 0x000000170a006986 */ /* 0x0001e2000c101906 */
[----:B------:R-:W-:-:S03]  /*0d70*/  FADD R20, R20, 9.9999997171806853657e-10 ;  /* 0x3089705f14147421 */ /* 0x000fc60000000000 */
[----:B------:R-:W-:Y:S01]  /*0d80*/  FSETP.GT.AND P6, PT, R12, 8.50705917302346158658e+37, PT ;  /* 0x7e8000000c00780b */ /* 0x000fe20003fc4000 */
[----:B------:R-:W3:Y:S01]  /*0d90*/  LDS R15, [R14+0x600] ;  /* 0x000600000e0f7984 */ /* 0x000ee20000000800 */
[----:B------:R-:W-:Y:S01]  /*0da0*/  LOP3.LUT R16, R13, 0x380, RZ, 0xfc, !PT ;  /* 0x000003800d107812 */ /* 0x000fe200078efcff */
[----:B------:R-:W0:Y:S01]  /*0db0*/  MUFU.SQRT R20, R20 ;  /* 0x0000001400147308 */ /* 0x000e220000002000 */
[----:B--2---:R-:W-:Y:S02]  /*0dc0*/  FADD R18, R19, 1.00000001335143196e-10 ;  /* 0x2edbe6ff13127421 */ /* 0x004fe40000000000 */
[----:B------:R-:W-:Y:S01]  /*0dd0*/  SHF.R.U32.HI R16, RZ, 0x3, R16 ;  /* 0x00000003ff107819 */ /* 0x000fe20000011610 */
[----:B------:R-:W-:-:S06]  /*0de0*/  FADD R17, R17, 9.9999997171806853657e-10 ;  /* 0x3089705f11117421 */ /* 0x000fcc0000000000 */
[----:B------:R-:W-:Y:S01]  /*0df0*/  @P6 FMUL R12, R12, 0.25 ;  /* 0x3e8000000c0c6820 */ /* 0x000fe20000400000 */
[----:B-1----:R-:W-:Y:S01]  /*0e00*/  @P6 FMUL R0, R0, 0.25 ;  /* 0x3e80000000006820 */ /* 0x002fe20000400000 */
[----:B------:R-:W-:Y:S02]  /*0e10*/  FSETP.GT.AND P6, PT, R18, 8.50705917302346158658e+37, PT ;  /* 0x7e8000001200780b */ /* 0x000fe40003fc4000 */
[----:B------:R-:W-:Y:S01]  /*0e20*/  LOP3.LUT R16, R16, 0x7c, RZ, 0xc0, !PT ;  /* 0x0000007c10107812 */ /* 0x000fe200078ec0ff */
[----:B------:R-:W1:Y:S01]  /*0e30*/  MUFU.SQRT R17, R17 ;  /* 0x0000001100117308 */ /* 0x000e620000002000 */
[----:B0-----:R-:W-:-:S03]  /*0e40*/  FADD R10, R20, 1.00000001335143196e-10 ;  /* 0x2edbe6ff140a7421 */ /* 0x001fc60000000000 */
[----:B------:R-:W-:-:S05]  /*0e50*/  VIADD R16, R16, UR4 ;  /* 0x0000000410107c36 */ /* 0x000fca0008000000 */
[----:B------:R-:W-:Y:S01]  /*0e60*/  LEA R16, R13, R16, 0x2 ;  /* 0x000000100d107211 */ /* 0x000fe200078e10ff */
[----:B------:R-:W-:Y:S01]  /*0e70*/  @P6 FMUL R18, R18, 0.25 ;  /* 0x3e80000012126820 */ /* 0x000fe20000400000 */
[----:B------:R-:W-:Y:S01]  /*0e80*/  @P6 FMUL R9, R9, 0.25 ;  /* 0x3e80000009096820 */ /* 0x000fe20000400000 */
[C---:B------:R-:W-:Y:S02]  /*0e90*/  FSETP.GT.AND P6, PT, R10.reuse, 8.50705917302346158658e+37, PT ;  /* 0x7e8000000a00780b */ /* 0x040fe40003fc4000 */
[----:B------:R-:W0:Y:S01]  /*0ea0*/  LDS R14, [R16+0xe00] ;  /* 0x000e0000100e7984 */ /* 0x000e220000000800 */
[----:B-1----:R-:W-:Y:S01]  /*0eb0*/  FADD R25, R17, 1.00000001335143196e-10 ;  /* 0x2edbe6ff11197421 */ /* 0x002fe20000000000 */
[----:B------:R-:W1:Y:S09]  /*0ec0*/  MUFU.RCP R18, R18 ;  /* 0x0000001200127308 */ /* 0x000e720000001000 */
[----:B------:R-:W-:Y:S01]  /*0ed0*/  @P6 FMUL R10, R10, 0.25 ;  /* 0x3e8000000a0a6820 */ /* 0x000fe20000400000 */
[----:B---3--:R-:W-:Y:S01]  /*0ee0*/  @P6 FMUL R15, R15, 0.25 ;  /* 0x3e8000000f0f6820 */ /* 0x008fe20000400000 */
[C---:B------:R-:W-:Y:S01]  /*0ef0*/  FSETP.GT.AND P6, PT, R25.reuse, 8.50705917302346158658e+37, PT ;  /* 0x7e8000001900780b */ /* 0x040fe20003fc4000 */
[----:B------:R-:W2:Y:S08]  /*0f00*/  MUFU.RCP R11, R8 ;  /* 0x00000008000b7308 */ /* 0x000eb00000001000 */
[----:B------:R3:W4:Y:S08]  /*0f10*/  MUFU.RCP R19, R7 ;  /* 0x0000000700137308 */ /* 0x0007300000001000 */
[----:B------:R-:W5:Y:S01]  /*0f20*/  MUFU.RCP R10, R10 ;  /* 0x0000000a000a7308 */ /* 0x000f620000001000 */
[----:B------:R-:W-:-:S07]  /*0f30*/  @P6 FMUL R25, R25, 0.25 ;  /* 0x3e80000019196820 */ /* 0x000fce0000400000 */
[----:B------:R-:W0:Y:S01]  /*0f40*/  MUFU.RCP R21, R12 ;  /* 0x0000000c00157308 */ /* 0x000e220000001000 */
[----:B-1----:R-:W-:Y:S01]  /*0f50*/  FMUL R23, R18, R9 ;  /* 0x0000000912177220 */ /* 0x002fe20000400000 */
[----:B---3--:R-:W-:Y:S02]  /*0f60*/  VIADD R7, R5, 0x1e08 ;  /* 0x00001e0805077836 */ /* 0x008fe40000000000 */
[----:B--2---:R-:W-:Y:S01]  /*0f70*/  FMUL R17, R11, R6 ;  /* 0x000000060b117220 */ /* 0x004fe20000400000 */
[C---:B------:R-:W-:Y:S01]  /*0f80*/  VIADD R9, R5.reuse, 0x2d0c ;  /* 0x00002d0c05097836 */ /* 0x040fe20000000000 */
[----:B------:R-:W-:Y:S01]  /*0f90*/  IADD3 R13, R5, 0x4b14, RZ ;  /* 0x00004b14050d7810 */ /* 0x000fe20007ffe0ff */
[----:B------:R-:W-:Y:S01]  /*0fa0*/  VIADD R11, R5, 0x3c10 ;  /* 0x00003c10050b7836 */ /* 0x000fe20000000000 */
[----:B------:R-:W1:Y:S01]  /*0fb0*/  MUFU.RCP R25, R25 ;  /* 0x0000001900197308 */ /* 0x000e620000001000 */
[----:B----4-:R-:W-:Y:S01]  /*0fc0*/  FMUL R19, R19, R4 ;  /* 0x0000000413137220 */ /* 0x010fe20000400000 */
[----:B------:R-:W-:-:S04]  /*0fd0*/  IMAD.WIDE R4, R7, 0x4, R2 ;  /* 0x0000000407047825 */ /* 0x000fc800078e0202 */
[----:B-----5:R-:W-:Y:S01]  /*0fe0*/  FMUL R15, R10, R15 ;  /* 0x0000000f0a0f7220 */ /* 0x020fe20000400000 */
[----:B------:R-:W-:-:S04]  /*0ff0*/  IMAD.WIDE R6, R9, 0x4, R2 ;  /* 0x0000000409067825 */ /* 0x000fc800078e0202 */
[----:B0-----:R-:W-:Y:S01]  /*1000*/  FMUL R21, R21, R0 ;  /* 0x0000000015157220 */ /* 0x001fe20000400000 */
[--C-:B------:R-:W-:Y:S01]  /*1010*/  IMAD.WIDE R8, R11, 0x4, R2.reuse ;  /* 0x000000040b087825 */ /* 0x100fe200078e0202 */
[----:B------:R0:W-:Y:S03]  /*1020*/  @P5 STG.E desc[UR6][R4.64], R23 ;  /* 0x0000001704005986 */ /* 0x0001e6000c101906 */
[--C-:B------:R-:W-:Y:S01]  /*1030*/  IMAD.WIDE R10, R13, 0x4, R2.reuse ;  /* 0x000000040d0a7825 */ /* 0x100fe200078e0202 */
[----:B------:R0:W-:Y:S03]  /*1040*/  @P4 STG.E desc[UR6][R6.64], R15 ;  /* 0x0000000f06004986 */ /* 0x0001e6000c101906 */
[--C-:B------:R-:W-:Y:S01]  /*1050*/  IMAD.WIDE R12, R27, 0x4, R2.reuse ;  /* 0x000000041b0c7825 */ /* 0x100fe200078e0202 */
[----:B------:R0:W-:Y:S03]  /*1060*/  @P3 STG.E desc[UR6][R8.64], R17 ;  /* 0x0000001108003986 */ /* 0x0001e6000c101906 */
[----:B------:R-:W-:Y:S01]  /*1070*/  @P6 FMUL R14, R14, 0.25 ;  /* 0x3e8000000e0e6820 */ /* 0x000fe20000400000 */
[----:B------:R0:W-:Y:S01]  /*1080*/  @P2 STG.E desc[UR6][R10.64], R19 ;  /* 0x000000130a002986 */ /* 0x0001e2000c101906 */
[----:B------:R-:W-:-:S03]  /*1090*/  IMAD.WIDE R2, R29, 0x4, R2 ;  /* 0x000000041d027825 */ /* 0x000fc600078e0202 */
[----:B------:R0:W-:Y:S01]  /*10a0*/  @P1 STG.E desc[UR6][R12.64], R21 ;  /* 0x000000150c001986 */ /* 0x0001e2000c101906 */
[----:B-1----:R-:W-:Y:S01]  /*10b0*/  FMUL R25, R25, R14 ;  /* 0x0000000e19197220 */ /* 0x002fe20000400000 */
[----:B0-----:R-:W-:Y:S06]  /*10c0*/  @!P0 EXIT ;  /* 0x000000000000894d */ /* 0x001fec0003800000 */
[----:B------:R-:W-:Y:S01]  /*10d0*/  STG.E desc[UR6][R2.64], R25 ;  /* 0x0000001902007986 */ /* 0x000fe2000c101906 */
[----:B------:R-:W-:Y:S05]  /*10e0*/  EXIT ;  /* 0x000000000000794d */ /* 0x000fea0003800000 */
.L_x_0:
[----:B------:R-:W-:-:S00]  /*10f0*/  BRA `(.L_x_0) ;  /* 0xfffffffc00fc7947 */ /* 0x000fc0000383ffff */
[----:B------:R-:W-:-:S00]  /*1100*/  NOP ;  /* 0x0000000000007918 */ /* 0x000fc00000000000 */
[----:B------:R-:W-:-:S00]  /*1110*/  NOP ;  /* 0x0000000000007918 */ /* 0x000fc00000000000 */
[----:B------:R-:W-:-:S00]  /*1120*/  NOP ;  /* 0x0000000000007918 */ /* 0x000fc00000000000 */
[----:B------:R-:W-:-:S00]  /*1130*/  NOP ;  /* 0x0000000000007918 */ /* 0x000fc00000000000 */
[----:B------:R-:W-:-:S00]  /*1140*/  NOP ;  /* 0x0000000000007918 */ /* 0x000fc00000000000 */
[----:B------:R-:W-:-:S00]  /*1150*/  NOP ;  /* 0x0000000000007918 */ /* 0x000fc00000000000 */
[----:B------:R-:W-:-:S00]  /*1160*/  NOP ;  /* 0x0000000000007918 */ /* 0x000fc00000000000 */
[----:B------:R-:W-:-:S00]  /*1170*/  NOP ;  /* 0x0000000000007918 */ /* 0x000fc00000000000 */
.L_x_1:


//--------------------- .nv.global.init           --------------------------
	.section	.nv.global.init,"aw",@progbits
.nv.global.init:
	.type		_$_str,@object
	.size		_$_str,(_$_str_$_2 - _$_str)
_$_str:
        /*0000*/ 	.byte	0x5f, 0x5f, 0x43, 0x55, 0x44, 0x41, 0x5f, 0x46, 0x54, 0x5a, 0x00
	.type		_$_str_$_2,@object
	.size		_$_str_$_2,(.L_1 - _$_str_$_2)
_$_str_$_2:
        /*000b*/ 	.byte	0x5f, 0x5f, 0x43, 0x55, 0x44, 0x41, 0x5f, 0x50, 0x52, 0x45, 0x43, 0x5f, 0x53, 0x51, 0x52, 0x54
        /*001b*/ 	.byte	0x00
.L_1:


//--------------------- .nv.shared.triton_poi_fused_add_div_sqrt_14 --------------------------
	.section	.nv.shared.triton_poi_fused_add_div_sqrt_14,"aw",@nobits
	.sectionflags	@""
	.align	16
	.zero		1024


//--------------------- .nv.constant0.triton_poi_fused_add_div_sqrt_14 --------------------------
	.section	.nv.constant0.triton_poi_fused_add_div_sqrt_14,"a",@progbits
	.sectionflags	@""
	.align	4
.nv.constant0.triton_poi_fused_add_div_sqrt_14:
	.zero		560
